	.headerflags	@"EF_CUDA_TEXMODE_UNIFIED EF_CUDA_64BIT_ADDRESS EF_CUDA_ACCELERATORS EF_CUDA_SM90 EF_CUDA_VIRTUAL_SM(EF_CUDA_SM90)"
	.elftype	@"ET_EXEC"


//--------------------- .nv.info                  --------------------------
	.section	.nv.info,"",@"SHT_CUDA_INFO"
	.align	4


	//----- nvinfo : EIATTR_REGCOUNT
	.align		4
        /*0000*/ 	.byte	0x04, 0x2f
        /*0002*/ 	.short	(.L_1 - .L_0)
	.align		4
.L_0:
        /*0004*/ 	.word	index@(triton_poi_fused_mul_sigmoid_39)
        /*0008*/ 	.word	0x00000020


	//----- nvinfo : EIATTR_MIN_STACK_SIZE
	.align		4
.L_1:
        /*000c*/ 	.byte	0x04, 0x12
        /*000e*/ 	.short	(.L_3 - .L_2)
	.align		4
.L_2:
        /*0010*/ 	.word	index@(triton_poi_fused_mul_sigmoid_39)
        /*0014*/ 	.word	0x00000000


	//----- nvinfo : EIATTR_FRAME_SIZE
	.align		4
.L_3:
        /*0018*/ 	.byte	0x04, 0x11
        /*001a*/ 	.short	(.L_5 - .L_4)
	.align		4
.L_4:
        /*001c*/ 	.word	index@(triton_poi_fused_mul_sigmoid_39)
        /*0020*/ 	.word	0x00000000


	//----- nvinfo : EIATTR_MIN_STACK_SIZE
	.align		4
.L_5:
        /*0024*/ 	.byte	0x04, 0x12
        /*0026*/ 	.short	(.L_7 - .L_6)
	.align		4
.L_6:
        /*0028*/ 	.word	index@(triton_poi_fused_mul_sigmoid_39)
        /*002c*/ 	.word	0x00000000
.L_7:


//--------------------- .nv.info.triton_poi_fused_mul_sigmoid_39 --------------------------
	.section	.nv.info.triton_poi_fused_mul_sigmoid_39,"",@"SHT_CUDA_INFO"
	.sectionflags	@""
	.align	4


	//----- nvinfo : EIATTR_CUDA_API_VERSION
	.align		4
        /*0000*/ 	.byte	0x04, 0x37
        /*0002*/ 	.short	(.L_9 - .L_8)
.L_8:
        /*0004*/ 	.word	0x0000007c


	//----- nvinfo : EIATTR_KPARAM_INFO
	.align		4
.L_9:
        /*0008*/ 	.byte	0x04, 0x17
        /*000a*/ 	.short	(.L_11 - .L_10)
.L_10:
        /*000c*/ 	.word	0x00000000
        /*0010*/ 	.short	0x0002
        /*0012*/ 	.short	0x0010
        /*0014*/ 	.byte	0x00, 0xf0, 0x11, 0x00


	//----- nvinfo : EIATTR_KPARAM_INFO
	.align		4
.L_11:
        /*0018*/ 	.byte	0x04, 0x17
        /*001a*/ 	.short	(.L_13 - .L_12)
.L_12:
        /*001c*/ 	.word	0x00000000
        /*0020*/ 	.short	0x0001
        /*0022*/ 	.short	0x0008
        /*0024*/ 	.byte	0x00, 0xf4, 0x21, 0x00


	//----- nvinfo : EIATTR_KPARAM_INFO
	.align		4
.L_13:
        /*0028*/ 	.byte	0x04, 0x17
        /*002a*/ 	.short	(.L_15 - .L_14)
.L_14:
        /*002c*/ 	.word	0x00000000
        /*0030*/ 	.short	0x0000
        /*0032*/ 	.short	0x0000
        /*0034*/ 	.byte	0x00, 0xf4, 0x21, 0x00


	//----- nvinfo : EIATTR_SPARSE_MMA_MASK
	.align		4
.L_15:
        /*0038*/ 	.byte	0x03, 0x50
        /*003a*/ 	.short	0x0000


	//----- nvinfo : EIATTR_MAXREG_COUNT
	.align		4
        /*003c*/ 	.byte	0x03, 0x1b
        /*003e*/ 	.short	0x00ff


	//----- nvinfo : EIATTR_EXIT_INSTR_OFFSETS
	.align		4
        /*0040*/ 	.byte	0x04, 0x1c
        /*0042*/ 	.short	(.L_17 - .L_16)


	//   ....[0]....
.L_16:
        /*0044*/ 	.word	0x00000f00


	//----- nvinfo : EIATTR_REQNTID
	.align		4
.L_17:
        /*0048*/ 	.byte	0x04, 0x10
        /*004a*/ 	.short	(.L_19 - .L_18)
.L_18:
        /*004c*/ 	.word	0x00000080
        /*0050*/ 	.word	0x00000001
        /*0054*/ 	.word	0x00000001


	//----- nvinfo : EIATTR_CBANK_PARAM_SIZE
	.align		4
.L_19:
        /*0058*/ 	.byte	0x03, 0x19
        /*005a*/ 	.short	0x0014


	//----- nvinfo : EIATTR_PARAM_CBANK
	.align		4
        /*005c*/ 	.byte	0x04, 0x0a
        /*005e*/ 	.short	(.L_21 - .L_20)
	.align		4
.L_20:
        /*0060*/ 	.word	index@(.nv.constant0.triton_poi_fused_mul_sigmoid_39)
        /*0064*/ 	.short	0x0210
        /*0066*/ 	.short	0x0014


	//----- nvinfo : EIATTR_SW_WAR
	.align		4
.L_21:
        /*0068*/ 	.byte	0x04, 0x36
        /*006a*/ 	.short	(.L_23 - .L_22)
.L_22:
        /*006c*/ 	.word	0x00000008
.L_23:


//--------------------- .nv.callgraph             --------------------------
	.section	.nv.callgraph,"",@"SHT_CUDA_CALLGRAPH"
	.align	4
	.sectionentsize	8
	.align		4
        /*0000*/ 	.word	0x00000000
	.align		4
        /*0004*/ 	.word	0xffffffff
	.align		4
        /*0008*/ 	.word	0x00000000
	.align		4
        /*000c*/ 	.word	0xfffffffe
	.align		4
        /*0010*/ 	.word	0x00000000
	.align		4
        /*0014*/ 	.word	0xfffffffd
	.align		4
        /*0018*/ 	.word	0x00000000
	.align		4
        /*001c*/ 	.word	0xfffffffc


//--------------------- .text.triton_poi_fused_mul_sigmoid_39 --------------------------
	.section	.text.triton_poi_fused_mul_sigmoid_39,"ax",@progbits
	.align	128
        .global         triton_poi_fused_mul_sigmoid_39
        .type           triton_poi_fused_mul_sigmoid_39,@function
        .size           triton_poi_fused_mul_sigmoid_39,(.L_x_1 - triton_poi_fused_mul_sigmoid_39)
        .other          triton_poi_fused_mul_sigmoid_39,@"STO_CUDA_ENTRY STV_DEFAULT"
triton_poi_fused_mul_sigmoid_39:
.text.triton_poi_fused_mul_sigmoid_39:
[----:B------:R-:W-:Y:S01]  /*0000*/  LDC R1, c[0x0][0x28] ;  /* 0x00000a00ff017b82 */ /* 0x000fe20000000800 */
[----:B------:R-:W1:Y:S07]  /*0010*/  S2R R0, SR_TID.X ;  /* 0x0000000000007919 */ /* 0x000e6e0000002100 */
[----:B------:R-:W2:Y:S01]  /*0020*/  LDC.64 R2, c[0x0][0x210] ;  /* 0x00008400ff027b82 */ /* 0x000ea20000000a00 */
[----:B------:R-:W-:Y:S01]  /*0030*/  ULDC.64 UR4, c[0x0][0x208] ;  /* 0x0000820000047ab9 */ /* 0x000fe20000000a00 */
[----:B------:R-:W3:Y:S06]  /*0040*/  S2R R7, SR_CTAID.X ;  /* 0x0000000000077919 */ /* 0x000eec0000002500 */
[----:B------:R-:W4:Y:S01]  /*0050*/  LDC.64 R4, c[0x0][0x218] ;  /* 0x00008600ff047b82 */ /* 0x000f220000000a00 */
[----:B-1----:R-:W-:-:S04]  /*0060*/  SHF.L.U32 R0, R0, 0x2, RZ ;  /* 0x0000000200007819 */ /* 0x002fc800000006ff */
[----:B------:R-:W-:-:S04]  /*0070*/  LOP3.LUT R0, R0, 0x1fc, RZ, 0xc0, !PT ;  /* 0x000001fc00007812 */ /* 0x000fc800078ec0ff */
[----:B---3--:R-:W-:-:S05]  /*0080*/  LEA R7, R7, R0, 0xa ;  /* 0x0000000007077211 */ /* 0x008fca00078e50ff */
[----:B--2---:R-:W-:-:S05]  /*0090*/  IMAD.WIDE R2, R7, 0x4, R2 ;  /* 0x0000000407027825 */ /* 0x004fca00078e0202 */
[----:B------:R-:W2:Y:S01]  /*00a0*/  LDG.E.128 R16, desc[UR4][R2.64] ;  /* 0x0000000402107981 */ /* 0x000ea2000c1e1d00 */
[----:B------:R-:W-:-:S03]  /*00b0*/  IMAD.HI R0, R7, 0x2aaaaaab, RZ ;  /* 0x2aaaaaab07007827 */ /* 0x000fc600078e02ff */
[----:B------:R-:W3:Y:S02]  /*00c0*/  LDG.E.128 R12, desc[UR4][R2.64+0x800] ;  /* 0x00080004020c7981 */ /* 0x000ee4000c1e1d00 */
[----:B------:R-:W-:-:S04]  /*00d0*/  SHF.R.U32.HI R9, RZ, 0x1f, R0 ;  /* 0x0000001fff097819 */ /* 0x000fc80000011600 */
[CC--:B------:R-:W-:Y:S02]  /*00e0*/  LEA.HI R6, R0.reuse, R9.reuse, RZ, 0x18 ;  /* 0x0000000900067211 */ /* 0x0c0fe400078fc0ff */
[----:B------:R-:W-:-:S03]  /*00f0*/  LEA.HI.SX32 R9, R0, R9, 0x14 ;  /* 0x0000000900097211 */ /* 0x000fc600078fa2ff */
[----:B------:R-:W-:-:S04]  /*0100*/  IMAD R6, R6, -0x600, R7 ;  /* 0xfffffa0006067824 */ /* 0x000fc800078e0207 */
[----:B------:R-:W-:-:S04]  /*0110*/  IMAD R9, R9, 0x600, R6 ;  /* 0x0000060009097824 */ /* 0x000fc800078e0206 */
[----:B----4-:R-:W-:Y:S01]  /*0120*/  IMAD.WIDE R8, R9, 0x4, R4 ;  /* 0x0000000409087825 */ /* 0x010fe200078e0204 */
[----:B------:R-:W-:-:S05]  /*0130*/  IADD3 R7, R7, 0x200, RZ ;  /* 0x0000020007077810 */ /* 0x000fca0007ffe0ff */
[----:B------:R-:W4:Y:S01]  /*0140*/  LDG.E.EL.128 R8, desc[UR4][R8.64] ;  /* 0x0000000408087981 */ /* 0x000f22000c2e1d00 */
[----:B------:R-:W-:-:S05]  /*0150*/  IMAD.HI R0, R7, 0x2aaaaaab, RZ ;  /* 0x2aaaaaab07007827 */ /* 0x000fca00078e02ff */
[----:B------:R-:W-:-:S04]  /*0160*/  SHF.R.U32.HI R21, RZ, 0x1f, R0 ;  /* 0x0000001fff157819 */ /* 0x000fc80000011600 */
[CC--:B------:R-:W-:Y:S02]  /*0170*/  LEA.HI R6, R0.reuse, R21.reuse, RZ, 0x18 ;  /* 0x0000001500067211 */ /* 0x0c0fe400078fc0ff */
[----:B------:R-:W-:-:S03]  /*0180*/  LEA.HI.SX32 R21, R0, R21, 0x14 ;  /* 0x0000001500157211 */ /* 0x000fc600078fa2ff */
[----:B------:R-:W-:-:S04]  /*0190*/  IMAD R6, R6, -0x600, R7 ;  /* 0xfffffa0006067824 */ /* 0x000fc800078e0207 */
[----:B------:R-:W-:-:S04]  /*01a0*/  IMAD R21, R21, 0x600, R6 ;  /* 0x0000060015157824 */ /* 0x000fc800078e0206 */
[----:B------:R-:W-:-:S06]  /*01b0*/  IMAD.WIDE R4, R21, 0x4, R4 ;  /* 0x0000000415047825 */ /* 0x000fcc00078e0204 */
[----:B------:R-:W5:Y:S01]  /*01c0*/  LDG.E.EL.128 R4, desc[UR4][R4.64] ;  /* 0x0000000404047981 */ /* 0x000f62000c2e1d00 */
[----:B--2---:R-:W-:Y:S01]  /*01d0*/  FADD R0, RZ, -R16 ;  /* 0x80000010ff007221 */ /* 0x004fe20000000000 */
[----:B------:R-:W-:-:S03]  /*01e0*/  FADD R24, RZ, -R19 ;  /* 0x80000013ff187221 */ /* 0x000fc60000000000 */
[----:B------:R-:W-:Y:S01]  /*01f0*/  FMUL R20, R0, 1.4426950216293334961 ;  /* 0x3fb8aa3b00147820 */ /* 0x000fe20000400000 */
[----:B------:R-:W-:Y:S01]  /*0200*/  FADD R0, RZ, -R17 ;  /* 0x80000011ff007221 */ /* 0x000fe20000000000 */
[----:B------:R-:W-:Y:S01]  /*0210*/  FMUL R24, R24, 1.4426950216293334961 ;  /* 0x3fb8aa3b18187820 */ /* 0x000fe20000400000 */
[----:B---3--:R-:W-:Y:S01]  /*0220*/  FADD R23, RZ, -R13 ;  /* 0x8000000dff177221 */ /* 0x008fe20000000000 */
[----:B------:R-:W-:Y:S01]  /*0230*/  FADD R22, RZ, -R12 ;  /* 0x8000000cff167221 */ /* 0x000fe20000000000 */
[----:B------:R-:W-:Y:S01]  /*0240*/  FSETP.GEU.AND P0, PT, R20, -126, PT ;  /* 0xc2fc00001400780b */ /* 0x000fe20003f0e000 */
[----:B------:R-:W-:Y:S01]  /*0250*/  FMUL R25, R0, 1.4426950216293334961 ;  /* 0x3fb8aa3b00197820 */ /* 0x000fe20000400000 */
[----:B------:R-:W-:Y:S01]  /*0260*/  FADD R0, RZ, -R18 ;  /* 0x80000012ff007221 */ /* 0x000fe20000000000 */
[----:B------:R-:W-:Y:S01]  /*0270*/  FSETP.GEU.AND P5, PT, R24, -126, PT ;  /* 0xc2fc00001800780b */ /* 0x000fe20003fae000 */
[----:B------:R-:W-:Y:S01]  /*0280*/  FMUL R23, R23, 1.4426950216293334961 ;  /* 0x3fb8aa3b17177820 */ /* 0x000fe20000400000 */
[----:B------:R-:W-:Y:S01]  /*0290*/  FMUL R22, R22, 1.4426950216293334961 ;  /* 0x3fb8aa3b16167820 */ /* 0x000fe20000400000 */
[----:B------:R-:W-:-:S04]  /*02a0*/  FSETP.GEU.AND P2, PT, R25, -126, PT ;  /* 0xc2fc00001900780b */ /* 0x000fc80003f4e000 */
[----:B------:R-:W-:-:S03]  /*02b0*/  FSETP.GEU.AND P3, PT, R22, -126, PT ;  /* 0xc2fc00001600780b */ /* 0x000fc60003f6e000 */
[----:B------:R-:W-:-:S03]  /*02c0*/  @!P0 FMUL R20, R20, 0.5 ;  /* 0x3f00000014148820 */ /* 0x000fc60000400000 */
[----:B------:R-:W-:Y:S01]  /*02d0*/  @!P5 FMUL R24, R24, 0.5 ;  /* 0x3f0000001818d820 */ /* 0x000fe20000400000 */
[----:B------:R-:W1:Y:S02]  /*02e0*/  MUFU.EX2 R21, R20 ;  /* 0x0000001400157308 */ /* 0x000e640000000800 */
[----:B------:R-:W-:Y:S01]  /*02f0*/  @!P2 FMUL R25, R25, 0.5 ;  /* 0x3f0000001919a820 */ /* 0x000fe20000400000 */
[----:B----4-:R-:W-:Y:S01]  /*0300*/  FADD R9, RZ, -R9 ;  /* 0x80000009ff097221 */ /* 0x010fe20000000000 */
[----:B------:R-:W-:Y:S02]  /*0310*/  FADD R11, RZ, -R11 ;  /* 0x8000000bff0b7221 */ /* 0x000fe40000000000 */
[----:B------:R-:W-:Y:S02]  /*0320*/  @!P3 FMUL R22, R22, 0.5 ;  /* 0x3f0000001616b820 */ /* 0x000fe40000400000 */
[----:B------:R-:W2:Y:S01]  /*0330*/  MUFU.EX2 R26, R25 ;  /* 0x00000019001a7308 */ /* 0x000ea20000000800 */
[----:B-1----:R-:W-:-:S07]  /*0340*/  @!P0 FMUL R21, R21, R21 ;  /* 0x0000001515158220 */ /* 0x002fce0000400000 */
[----:B------:R-:W1:Y:S01]  /*0350*/  MUFU.EX2 R24, R24 ;  /* 0x0000001800187308 */ /* 0x000e620000000800 */
[----:B------:R-:W-:Y:S01]  /*0360*/  FADD R27, R21, 1 ;  /* 0x3f800000151b7421 */ /* 0x000fe20000000000 */
[----:B------:R-:W-:Y:S01]  /*0370*/  FMUL R21, R0, 1.4426950216293334961 ;  /* 0x3fb8aa3b00157820 */ /* 0x000fe20000400000 */
[----:B------:R-:W-:Y:S01]  /*0380*/  HFMA2.MMA R0, -RZ, RZ, 1.625, 0 ;  /* 0x3e800000ff007435 */ /* 0x000fe200000001ff */
[----:B--2---:R-:W-:Y:S02]  /*0390*/  @!P2 FMUL R26, R26, R26 ;  /* 0x0000001a1a1aa220 */ /* 0x004fe40000400000 */
[----:B------:R-:W-:Y:S02]  /*03a0*/  FSETP.GT.AND P0, PT, R27, 8.50705917302346158658e+37, PT ;  /* 0x7e8000001b00780b */ /* 0x000fe40003f04000 */
[----:B------:R-:W2:Y:S01]  /*03b0*/  MUFU.EX2 R22, R22 ;  /* 0x0000001600167308 */ /* 0x000ea20000000800 */
[----:B------:R-:W-:Y:S01]  /*03c0*/  FSETP.GEU.AND P1, PT, R21, -126, PT ;  /* 0xc2fc00001500780b */ /* 0x000fe20003f2e000 */
[----:B------:R-:W-:Y:S01]  /*03d0*/  FADD R25, R26, 1 ;  /* 0x3f8000001a197421 */ /* 0x000fe20000000000 */
[----:B------:R-:W-:Y:S01]  /*03e0*/  FSETP.GEU.AND P2, PT, R23, -126, PT ;  /* 0xc2fc00001700780b */ /* 0x000fe20003f4e000 */
[----:B------:R-:W-:Y:S01]  /*03f0*/  FADD R26, RZ, -R8 ;  /* 0x80000008ff1a7221 */ /* 0x000fe20000000000 */
[----:B-1----:R-:W-:-:S02]  /*0400*/  @!P5 FMUL R24, R24, R24 ;  /* 0x000000181818d220 */ /* 0x002fc40000400000 */
[----:B------:R-:W-:Y:S01]  /*0410*/  FSETP.GT.AND P4, PT, R25, 8.50705917302346158658e+37, PT ;  /* 0x7e8000001900780b */ /* 0x000fe20003f84000 */
[----:B------:R-:W-:Y:S01]  /*0420*/  FMUL R26, R26, 1.4426950216293334961 ;  /* 0x3fb8aa3b1a1a7820 */ /* 0x000fe20000400000 */
[----:B------:R-:W-:Y:S01]  /*0430*/  FSEL R29, R0, 1, P0 ;  /* 0x3f800000001d7808 */ /* 0x000fe20000000000 */
[----:B------:R-:W-:Y:S01]  /*0440*/  FADD R24, R24, 1 ;  /* 0x3f80000018187421 */ /* 0x000fe20000000000 */
[----:B------:R-:W-:Y:S01]  /*0450*/  FSEL R8, R0, 1, P4 ;  /* 0x3f80000000087808 */ /* 0x000fe20002000000 */
[----:B------:R-:W-:Y:S01]  /*0460*/  @P0 FMUL R27, R27, 0.25 ;  /* 0x3e8000001b1b0820 */ /* 0x000fe20000400000 */
[----:B------:R-:W-:Y:S01]  /*0470*/  FSETP.GEU.AND P6, PT, R26, -126, PT ;  /* 0xc2fc00001a00780b */ /* 0x000fe20003fce000 */
[----:B------:R-:W-:Y:S01]  /*0480*/  @!P1 FMUL R21, R21, 0.5 ;  /* 0x3f00000015159820 */ /* 0x000fe20000400000 */
[----:B-----5:R-:W-:Y:S01]  /*0490*/  FADD R4, RZ, -R4 ;  /* 0x80000004ff047221 */ /* 0x020fe20000000000 */
[----:B------:R-:W1:Y:S01]  /*04a0*/  MUFU.RCP R20, R27 ;  /* 0x0000001b00147308 */ /* 0x000e620000001000 */
[----:B------:R-:W-:Y:S01]  /*04b0*/  @!P2 FMUL R23, R23, 0.5 ;  /* 0x3f0000001717a820 */ /* 0x000fe20000400000 */
[----:B--2---:R-:W-:Y:S01]  /*04c0*/  @!P3 FMUL R22, R22, R22 ;  /* 0x000000161616b220 */ /* 0x004fe20000400000 */
[----:B------:R-:W-:Y:S01]  /*04d0*/  FADD R7, RZ, -R7 ;  /* 0x80000007ff077221 */ /* 0x000fe20000000000 */
[----:B------:R-:W-:-:S04]  /*04e0*/  @P4 FMUL R25, R25, 0.25 ;  /* 0x3e80000019194820 */ /* 0x000fc80000400000 */
[----:B------:R-:W2:Y:S02]  /*04f0*/  MUFU.EX2 R21, R21 ;  /* 0x0000001500157308 */ /* 0x000ea40000000800 */
[----:B------:R-:W-:Y:S01]  /*0500*/  @!P6 FMUL R26, R26, 0.5 ;  /* 0x3f0000001a1ae820 */ /* 0x000fe20000400000 */
[----:B-1----:R-:W-:Y:S01]  /*0510*/  FMUL R29, R20, R29 ;  /* 0x0000001d141d7220 */ /* 0x002fe20000400000 */
[----:B------:R-:W-:-:S04]  /*0520*/  FADD R20, RZ, -R14 ;  /* 0x8000000eff147221 */ /* 0x000fc80000000000 */
[----:B------:R-:W1:Y:S01]  /*0530*/  MUFU.RCP R25, R25 ;  /* 0x0000001900197308 */ /* 0x000e620000001000 */
[----:B------:R-:W-:Y:S01]  /*0540*/  FMUL R16, R16, R29 ;  /* 0x0000001d10107220 */ /* 0x000fe20000400000 */
[----:B------:R-:W-:Y:S01]  /*0550*/  FMUL R20, R20, 1.4426950216293334961 ;  /* 0x3fb8aa3b14147820 */ /* 0x000fe20000400000 */
[----:B------:R-:W-:Y:S01]  /*0560*/  FADD R29, RZ, -R6 ;  /* 0x80000006ff1d7221 */ /* 0x000fe20000000000 */
[----:B--2---:R-:W-:Y:S01]  /*0570*/  @!P1 FMUL R21, R21, R21 ;  /* 0x0000001515159220 */ /* 0x004fe20000400000 */
[----:B------:R-:W-:Y:S02]  /*0580*/  FSETP.GT.AND P1, PT, R24, 8.50705917302346158658e+37, PT ;  /* 0x7e8000001800780b */ /* 0x000fe40003f24000 */
[----:B------:R-:W-:Y:S01]  /*0590*/  FMUL R29, R29, 1.4426950216293334961 ;  /* 0x3fb8aa3b1d1d7820 */ /* 0x000fe20000400000 */
[----:B------:R-:W-:Y:S01]  /*05a0*/  FSETP.GEU.AND P0, PT, R20, -126, PT ;  /* 0xc2fc00001400780b */ /* 0x000fe20003f0e000 */
[----:B------:R-:W-:Y:S02]  /*05b0*/  FADD R27, R21, 1 ;  /* 0x3f800000151b7421 */ /* 0x000fe40000000000 */
[----:B------:R2:W3:Y:S03]  /*05c0*/  MUFU.EX2 R21, R23 ;  /* 0x0000001700157308 */ /* 0x0004e60000000800 */
[----:B------:R-:W-:Y:S01]  /*05d0*/  FSETP.GT.AND P5, PT, R27, 8.50705917302346158658e+37, PT ;  /* 0x7e8000001b00780b */ /* 0x000fe20003fa4000 */
[----:B-1----:R-:W-:-:S03]  /*05e0*/  FMUL R8, R25, R8 ;  /* 0x0000000819087220 */ /* 0x002fc60000400000 */
[----:B------:R-:W-:Y:S01]  /*05f0*/  FSEL R28, R0, 1, P5 ;  /* 0x3f800000001c7808 */ /* 0x000fe20002800000 */
[----:B------:R-:W-:Y:S01]  /*0600*/  @P1 FMUL R24, R24, 0.25 ;  /* 0x3e80000018181820 */ /* 0x000fe20000400000 */
[----:B--2---:R-:W-:Y:S01]  /*0610*/  FADD R23, RZ, -R10 ;  /* 0x8000000aff177221 */ /* 0x004fe20000000000 */
[----:B------:R-:W-:Y:S01]  /*0620*/  FMUL R10, R9, 1.4426950216293334961 ;  /* 0x3fb8aa3b090a7820 */ /* 0x000fe20000400000 */
[----:B------:R-:W-:Y:S01]  /*0630*/  @!P0 FMUL R20, R20, 0.5 ;  /* 0x3f00000014148820 */ /* 0x000fe20000400000 */
[----:B------:R-:W-:Y:S01]  /*0640*/  MUFU.RCP R25, R24 ;  /* 0x0000001800197308 */ /* 0x000fe20000001000 */
[----:B------:R-:W-:Y:S01]  /*0650*/  FMUL R9, R23, 1.4426950216293334961 ;  /* 0x3fb8aa3b17097820 */ /* 0x000fe20000400000 */
[----:B------:R-:W-:Y:S01]  /*0660*/  FMUL R17, R17, R8 ;  /* 0x0000000811117220 */ /* 0x000fe20000400000 */
[----:B------:R-:W-:Y:S01]  /*0670*/  FSETP.GEU.AND P4, PT, R10, -126, PT ;  /* 0xc2fc00000a00780b */ /* 0x000fe20003f8e000 */
[----:B------:R-:W-:Y:S01]  /*0680*/  @P5 FMUL R27, R27, 0.25 ;  /* 0x3e8000001b1b5820 */ /* 0x000fe20000400000 */
[----:B---3--:R-:W-:Y:S01]  /*0690*/  @!P2 FMUL R21, R21, R21 ;  /* 0x000000151515a220 */ /* 0x008fe20000400000 */
[----:B------:R-:W-:Y:S01]  /*06a0*/  FSETP.GEU.AND P5, PT, R9, -126, PT ;  /* 0xc2fc00000900780b */ /* 0x000fe20003fae000 */
[----:B------:R-:W-:Y:S01]  /*06b0*/  FADD R8, RZ, -R15 ;  /* 0x8000000fff087221 */ /* 0x000fe20000000000 */
[----:B------:R-:W1:Y:S01]  /*06c0*/  MUFU.EX2 R20, R20 ;  /* 0x0000001400147308 */ /* 0x000e620000000800 */
[----:B------:R-:W-:-:S02]  /*06d0*/  FADD R21, R21, 1 ;  /* 0x3f80000015157421 */ /* 0x000fc40000000000 */
[----:B------:R-:W-:-:S05]  /*06e0*/  FMUL R8, R8, 1.4426950216293334961 ;  /* 0x3fb8aa3b08087820 */ /* 0x000fca0000400000 */
[----:B------:R-:W2:Y:S01]  /*06f0*/  MUFU.RCP R27, R27 ;  /* 0x0000001b001b7308 */ /* 0x000ea20000001000 */
[----:B------:R-:W-:Y:S02]  /*0700*/  @!P4 FMUL R10, R10, 0.5 ;  /* 0x3f0000000a0ac820 */ /* 0x000fe40000400000 */
[----:B------:R-:W-:Y:S01]  /*0710*/  @!P5 FMUL R9, R9, 0.5 ;  /* 0x3f0000000909d820 */ /* 0x000fe20000400000 */
[----:B-1----:R-:W-:-:S04]  /*0720*/  @!P0 FMUL R20, R20, R20 ;  /* 0x0000001414148220 */ /* 0x002fc80000400000 */
[----:B------:R1:W3:Y:S01]  /*0730*/  MUFU.EX2 R23, R26 ;  /* 0x0000001a00177308 */ /* 0x0002e20000000800 */
[----:B--2---:R-:W-:-:S07]  /*0740*/  FMUL R27, R27, R28 ;  /* 0x0000001c1b1b7220 */ /* 0x004fce0000400000 */
[----:B------:R-:W2:Y:S01]  /*0750*/  MUFU.EX2 R9, R9 ;  /* 0x0000000900097308 */ /* 0x000ea20000000800 */
[----:B------:R-:W-:Y:S01]  /*0760*/  FSEL R28, R0, 1, P1 ;  /* 0x3f800000001c7808 */ /* 0x000fe20000800000 */
[----:B-1----:R-:W-:Y:S01]  /*0770*/  FMUL R26, R4, 1.4426950216293334961 ;  /* 0x3fb8aa3b041a7820 */ /* 0x002fe20000400000 */
[----:B------:R-:W-:Y:S01]  /*0780*/  FSETP.GEU.AND P1, PT, R8, -126, PT ;  /* 0xc2fc00000800780b */ /* 0x000fe20003f2e000 */
[----:B------:R-:W-:Y:S01]  /*0790*/  FMUL R18, R18, R27 ;  /* 0x0000001b12127220 */ /* 0x000fe20000400000 */
[----:B------:R-:W-:Y:S01]  /*07a0*/  FADD R27, R20, 1 ;  /* 0x3f800000141b7421 */ /* 0x000fe20000000000 */
[----:B------:R-:W-:Y:S01]  /*07b0*/  FMUL R28, R25, R28 ;  /* 0x0000001c191c7220 */ /* 0x000fe20000400000 */
[----:B------:R-:W-:Y:S01]  /*07c0*/  FMUL R25, R11, 1.4426950216293334961 ;  /* 0x3fb8aa3b0b197820 */ /* 0x000fe20000400000 */
[----:B------:R1:W4:Y:S01]  /*07d0*/  MUFU.EX2 R24, R10 ;  /* 0x0000000a00187308 */ /* 0x0003220000000800 */
[----:B------:R-:W-:Y:S01]  /*07e0*/  FSETP.GEU.AND P0, PT, R26, -126, PT ;  /* 0xc2fc00001a00780b */ /* 0x000fe20003f0e000 */
[----:B---3--:R-:W-:Y:S01]  /*07f0*/  @!P6 FMUL R23, R23, R23 ;  /* 0x000000171717e220 */ /* 0x008fe20000400000 */
[----:B------:R-:W-:Y:S01]  /*0800*/  FADD R11, RZ, -R5 ;  /* 0x80000005ff0b7221 */ /* 0x000fe20000000000 */
[----:B------:R-:W-:Y:S01]  /*0810*/  FSETP.GEU.AND P3, PT, R25, -126, PT ;  /* 0xc2fc00001900780b */ /* 0x000fe20003f6e000 */
[----:B------:R-:W-:Y:S01]  /*0820*/  FMUL R19, R19, R28 ;  /* 0x0000001c13137220 */ /* 0x000fe20000400000 */
[----:B------:R-:W-:Y:S01]  /*0830*/  FADD R23, R23, 1 ;  /* 0x3f80000017177421 */ /* 0x000fe20000000000 */
[----:B--2---:R-:W-:Y:S01]  /*0840*/  @!P5 FMUL R9, R9, R9 ;  /* 0x000000090909d220 */ /* 0x004fe20000400000 */
[----:B------:R-:W-:Y:S01]  /*0850*/  @!P1 FMUL R8, R8, 0.5 ;  /* 0x3f00000008089820 */ /* 0x000fe20000400000 */
[----:B-1----:R-:W-:Y:S01]  /*0860*/  FADD R10, R22, 1 ;  /* 0x3f800000160a7421 */ /* 0x002fe20000000000 */
[----:B------:R-:W-:Y:S01]  /*0870*/  FMUL R22, R11, 1.4426950216293334961 ;  /* 0x3fb8aa3b0b167820 */ /* 0x000fe20000400000 */
[----:B------:R-:W-:-:S03]  /*0880*/  FADD R9, R9, 1 ;  /* 0x3f80000009097421 */ /* 0x000fc60000000000 */
[----:B------:R-:W-:Y:S01]  /*0890*/  @!P0 FMUL R26, R26, 0.5 ;  /* 0x3f0000001a1a8820 */ /* 0x000fe20000400000 */
[----:B----4-:R-:W-:Y:S01]  /*08a0*/  @!P4 FMUL R24, R24, R24 ;  /* 0x000000181818c220 */ /* 0x010fe20000400000 */
[----:B------:R-:W-:Y:S01]  /*08b0*/  FSETP.GT.AND P5, PT, R9, 8.50705917302346158658e+37, PT ;  /* 0x7e8000000900780b */ /* 0x000fe20003fa4000 */
[----:B------:R-:W-:Y:S01]  /*08c0*/  @!P3 FMUL R25, R25, 0.5 ;  /* 0x3f0000001919b820 */ /* 0x000fe20000400000 */
[----:B------:R-:W-:Y:S01]  /*08d0*/  FSETP.GT.AND P4, PT, R23, 8.50705917302346158658e+37, PT ;  /* 0x7e8000001700780b */ /* 0x000fe20003f84000 */
[----:B------:R-:W-:Y:S01]  /*08e0*/  FADD R4, R24, 1 ;  /* 0x3f80000018047421 */ /* 0x000fe20000000000 */
[----:B------:R-:W1:Y:S01]  /*08f0*/  MUFU.EX2 R26, R26 ;  /* 0x0000001a001a7308 */ /* 0x000e620000000800 */
[C---:B------:R-:W-:Y:S02]  /*0900*/  FSEL R11, R0.reuse, 1, P5 ;  /* 0x3f800000000b7808 */ /* 0x040fe40002800000 */
[----:B------:R-:W-:Y:S02]  /*0910*/  FSEL R5, R0, 1, P4 ;  /* 0x3f80000000057808 */ /* 0x000fe40002000000 */
[----:B------:R-:W-:-:S02]  /*0920*/  FSETP.GT.AND P6, PT, R4, 8.50705917302346158658e+37, PT ;  /* 0x7e8000000400780b */ /* 0x000fc40003fc4000 */
[----:B------:R-:W-:Y:S01]  /*0930*/  FSETP.GT.AND P2, PT, R10, 8.50705917302346158658e+37, PT ;  /* 0x7e8000000a00780b */ /* 0x000fe20003f44000 */
[----:B------:R2:W3:Y:S01]  /*0940*/  MUFU.EX2 R24, R25 ;  /* 0x0000001900187308 */ /* 0x0004e20000000800 */
[----:B------:R-:W-:Y:S01]  /*0950*/  @P5 FMUL R9, R9, 0.25 ;  /* 0x3e80000009095820 */ /* 0x000fe20000400000 */
[----:B------:R-:W-:Y:S01]  /*0960*/  FSETP.GEU.AND P5, PT, R22, -126, PT ;  /* 0xc2fc00001600780b */ /* 0x000fe20003fae000 */
[----:B------:R-:W-:Y:S01]  /*0970*/  @P4 FMUL R23, R23, 0.25 ;  /* 0x3e80000017174820 */ /* 0x000fe20000400000 */
[----:B------:R-:W-:Y:S02]  /*0980*/  FSETP.GT.AND P4, PT, R21, 8.50705917302346158658e+37, PT ;  /* 0x7e8000001500780b */ /* 0x000fe40003f84000 */
[----:B------:R-:W-:Y:S01]  /*0990*/  FSEL R6, R0, 1, P6 ;  /* 0x3f80000000067808 */ /* 0x000fe20003000000 */
[----:B-1----:R-:W-:Y:S01]  /*09a0*/  @!P0 FMUL R26, R26, R26 ;  /* 0x0000001a1a1a8220 */ /* 0x002fe20000400000 */
[----:B------:R-:W1:Y:S01]  /*09b0*/  MUFU.EX2 R8, R8 ;  /* 0x0000000800087308 */ /* 0x000e620000000800 */
[----:B--2---:R-:W-:Y:S01]  /*09c0*/  FMUL R25, R7, 1.4426950216293334961 ;  /* 0x3fb8aa3b07197820 */ /* 0x004fe20000400000 */
[----:B------:R-:W-:Y:S01]  /*09d0*/  @P6 FMUL R4, R4, 0.25 ;  /* 0x3e80000004046820 */ /* 0x000fe20000400000 */
[----:B------:R-:W-:Y:S01]  /*09e0*/  FADD R26, R26, 1 ;  /* 0x3f8000001a1a7421 */ /* 0x000fe20000000000 */
[----:B------:R-:W-:Y:S01]  /*09f0*/  FSETP.GT.AND P6, PT, R27, 8.50705917302346158658e+37, PT ;  /* 0x7e8000001b00780b */ /* 0x000fe20003fc4000 */
[----:B------:R-:W-:Y:S01]  /*0a00*/  @P2 FMUL R10, R10, 0.25 ;  /* 0x3e8000000a0a2820 */ /* 0x000fe20000400000 */
[----:B------:R-:W-:Y:S01]  /*0a10*/  FSETP.GEU.AND P0, PT, R25, -126, PT ;  /* 0xc2fc00001900780b */ /* 0x000fe20003f0e000 */
[----:B---3--:R-:W-:Y:S01]  /*0a20*/  @!P3 FMUL R24, R24, R24 ;  /* 0x000000181818b220 */ /* 0x008fe20000400000 */
[----:B------:R-:W-:Y:S01]  /*0a30*/  FSETP.GEU.AND P3, PT, R29, -126, PT ;  /* 0xc2fc00001d00780b */ /* 0x000fe20003f6e000 */
[----:B------:R-:W-:Y:S01]  /*0a40*/  @!P5 FMUL R22, R22, 0.5 ;  /* 0x3f0000001616d820 */ /* 0x000fe20000400000 */
[----:B------:R-:W-:Y:S01]  /*0a50*/  @P4 FMUL R21, R21, 0.25 ;  /* 0x3e80000015154820 */ /* 0x000fe20000400000 */
[----:B------:R-:W-:Y:S01]  /*0a60*/  FADD R24, R24, 1 ;  /* 0x3f80000018187421 */ /* 0x000fe20000000000 */
[----:B------:R-:W2:Y:S01]  /*0a70*/  MUFU.RCP R28, R23 ;  /* 0x00000017001c7308 */ /* 0x000ea20000001000 */
[----:B-1----:R-:W-:-:S04]  /*0a80*/  @!P1 FMUL R8, R8, R8 ;  /* 0x0000000808089220 */ /* 0x002fc80000400000 */
[----:B------:R-:W-:Y:S02]  /*0a90*/  @P6 FMUL R27, R27, 0.25 ;  /* 0x3e8000001b1b6820 */ /* 0x000fe40000400000 */
[----:B------:R-:W-:Y:S01]  /*0aa0*/  @!P0 FMUL R25, R25, 0.5 ;  /* 0x3f00000019198820 */ /* 0x000fe20000400000 */
[----:B------:R-:W1:Y:S01]  /*0ab0*/  MUFU.EX2 R22, R22 ;  /* 0x0000001600167308 */ /* 0x000e620000000800 */
[----:B------:R-:W-:Y:S01]  /*0ac0*/  @!P3 FMUL R29, R29, 0.5 ;  /* 0x3f0000001d1db820 */ /* 0x000fe20000400000 */
[----:B------:R-:W-:Y:S01]  /*0ad0*/  FADD R8, R8, 1 ;  /* 0x3f80000008087421 */ /* 0x000fe20000000000 */
[----:B--2---:R-:W-:-:S05]  /*0ae0*/  FMUL R5, R28, R5 ;  /* 0x000000051c057220 */ /* 0x004fca0000400000 */
[----:B------:R-:W-:Y:S01]  /*0af0*/  MUFU.RCP R20, R21 ;  /* 0x0000001500147308 */ /* 0x000fe20000001000 */
[----:B------:R-:W-:Y:S01]  /*0b00*/  FMUL R16, R16, R5 ;  /* 0x0000000510107220 */ /* 0x000fe20000400000 */
[----:B-1----:R-:W-:-:S06]  /*0b10*/  @!P5 FMUL R22, R22, R22 ;  /* 0x000000161616d220 */ /* 0x002fcc0000400000 */
[----:B------:R-:W1:Y:S01]  /*0b20*/  MUFU.EX2 R21, R29 ;  /* 0x0000001d00157308 */ /* 0x000e620000000800 */
[----:B------:R-:W-:Y:S01]  /*0b30*/  FSETP.GT.AND P5, PT, R24, 8.50705917302346158658e+37, PT ;  /* 0x7e8000001800780b */ /* 0x000fe20003fa4000 */
[----:B------:R-:W-:-:S03]  /*0b40*/  FADD R22, R22, 1 ;  /* 0x3f80000016167421 */ /* 0x000fc60000000000 */
[----:B------:R-:W-:-:S03]  /*0b50*/  FSEL R23, R0, 1, P5 ;  /* 0x3f80000000177808 */ /* 0x000fc60002800000 */
[----:B------:R-:W2:Y:S06]  /*0b60*/  MUFU.EX2 R25, R25 ;  /* 0x0000001900197308 */ /* 0x000eac0000000800 */
[----:B------:R-:W-:Y:S01]  /*0b70*/  @P5 FMUL R24, R24, 0.25 ;  /* 0x3e80000018185820 */ /* 0x000fe20000400000 */
[----:B-1----:R-:W-:Y:S01]  /*0b80*/  @!P3 FMUL R21, R21, R21 ;  /* 0x000000151515b220 */ /* 0x002fe20000400000 */
[----:B------:R-:W-:Y:S01]  /*0b90*/  FSETP.GT.AND P3, PT, R26, 8.50705917302346158658e+37, PT ;  /* 0x7e8000001a00780b */ /* 0x000fe20003f64000 */
[----:B------:R1:W3:Y:S02]  /*0ba0*/  MUFU.RCP R28, R9 ;  /* 0x00000009001c7308 */ /* 0x0002e40000001000 */
[----:B------:R-:W-:Y:S01]  /*0bb0*/  FADD R21, R21, 1 ;  /* 0x3f80000015157421 */ /* 0x000fe20000000000 */
[----:B--2---:R-:W-:Y:S01]  /*0bc0*/  @!P0 FMUL R25, R25, R25 ;  /* 0x0000001919198220 */ /* 0x004fe20000400000 */
[----:B------:R-:W-:-:S04]  /*0bd0*/  FSETP.GT.AND P0, PT, R22, 8.50705917302346158658e+37, PT ;  /* 0x7e8000001600780b */ /* 0x000fc80003f04000 */
[----:B------:R-:W2:Y:S01]  /*0be0*/  MUFU.RCP R24, R24 ;  /* 0x0000001800187308 */ /* 0x000ea20000001000 */
[----:B------:R-:W-:Y:S01]  /*0bf0*/  FSETP.GT.AND P5, PT, R21, 8.50705917302346158658e+37, PT ;  /* 0x7e8000001500780b */ /* 0x000fe20003fa4000 */
[----:B------:R-:W-:Y:S01]  /*0c00*/  FADD R25, R25, 1 ;  /* 0x3f80000019197421 */ /* 0x000fe20000000000 */
[----:B-1----:R-:W-:Y:S01]  /*0c10*/  FSEL R9, R0, 1, P3 ;  /* 0x3f80000000097808 */ /* 0x002fe20001800000 */
[----:B------:R-:W-:Y:S01]  /*0c20*/  @P3 FMUL R26, R26, 0.25 ;  /* 0x3e8000001a1a3820 */ /* 0x000fe20000400000 */
[----:B------:R-:W-:Y:S02]  /*0c30*/  FSETP.GT.AND P3, PT, R8, 8.50705917302346158658e+37, PT ;  /* 0x7e8000000800780b */ /* 0x000fe40003f64000 */
[----:B------:R-:W-:Y:S01]  /*0c40*/  FSETP.GT.AND P1, PT, R25, 8.50705917302346158658e+37, PT ;  /* 0x7e8000001900780b */ /* 0x000fe20003f24000 */
[----:B------:R-:W-:Y:S01]  /*0c50*/  MUFU.RCP R7, R27 ;  /* 0x0000001b00077308 */ /* 0x000fe20000001000 */
[----:B------:R-:W-:Y:S01]  /*0c60*/  FSEL R29, R0, 1, P3 ;  /* 0x3f800000001d7808 */ /* 0x000fe20001800000 */
[----:B---3--:R-:W-:Y:S01]  /*0c70*/  FMUL R11, R28, R11 ;  /* 0x0000000b1c0b7220 */ /* 0x008fe20000400000 */
[----:B------:R-:W-:-:S03]  /*0c80*/  @P0 FMUL R22, R22, 0.25 ;  /* 0x3e80000016160820 */ /* 0x000fc60000400000 */
[----:B------:R-:W-:Y:S01]  /*0c90*/  @P5 FMUL R21, R21, 0.25 ;  /* 0x3e80000015155820 */ /* 0x000fe20000400000 */
[----:B--2---:R-:W-:Y:S01]  /*0ca0*/  FMUL R24, R24, R23 ;  /* 0x0000001718187220 */ /* 0x004fe20000400000 */
[----:B------:R1:W2:Y:S01]  /*0cb0*/  MUFU.RCP R27, R4 ;  /* 0x00000004001b7308 */ /* 0x0002a20000001000 */
[----:B------:R-:W-:Y:S01]  /*0cc0*/  FSEL R23, R0, 1, P0 ;  /* 0x3f80000000177808 */ /* 0x000fe20000000000 */
[----:B------:R-:W-:Y:S01]  /*0cd0*/  @P3 FMUL R8, R8, 0.25 ;  /* 0x3e80000008083820 */ /* 0x000fe20000400000 */
[----:B------:R-:W-:Y:S01]  /*0ce0*/  FMUL R18, R18, R11 ;  /* 0x0000000b12127220 */ /* 0x000fe20000400000 */
[----:B------:R-:W-:Y:S01]  /*0cf0*/  @P1 FMUL R25, R25, 0.25 ;  /* 0x3e80000019191820 */ /* 0x000fe20000400000 */
[----:B------:R-:W-:-:S03]  /*0d00*/  FMUL R19, R19, R24 ;  /* 0x0000001813137220 */ /* 0x000fc60000400000 */
[----:B------:R-:W3:Y:S01]  /*0d10*/  MUFU.RCP R22, R22 ;  /* 0x0000001600167308 */ /* 0x000ee20000001000 */
[----:B-1----:R-:W-:Y:S01]  /*0d20*/  FSEL R4, R0, 1, P5 ;  /* 0x3f80000000047808 */ /* 0x002fe20002800000 */
[----:B--2---:R-:W-:-:S06]  /*0d30*/  FMUL R6, R27, R6 ;  /* 0x000000061b067220 */ /* 0x004fcc0000400000 */
[----:B------:R-:W1:Y:S01]  /*0d40*/  MUFU.RCP R21, R21 ;  /* 0x0000001500157308 */ /* 0x000e620000001000 */
[----:B------:R-:W-:Y:S01]  /*0d50*/  FSEL R27, R0, 1, P4 ;  /* 0x3f800000001b7808 */ /* 0x000fe20002000000 */
[----:B------:R-:W-:-:S04]  /*0d60*/  FMUL R17, R17, R6 ;  /* 0x0000000611117220 */ /* 0x000fc80000400000 */
[----:B------:R-:W-:Y:S01]  /*0d70*/  FMUL R20, R20, R27 ;  /* 0x0000001b14147220 */ /* 0x000fe20000400000 */
[----:B---3--:R-:W-:Y:S01]  /*0d80*/  FMUL R22, R22, R23 ;  /* 0x0000001716167220 */ /* 0x008fe20000400000 */
[----:B------:R-:W2:Y:S01]  /*0d90*/  MUFU.RCP R26, R26 ;  /* 0x0000001a001a7308 */ /* 0x000ea20000001000 */
[C---:B------:R-:W-:Y:S01]  /*0da0*/  FSEL R23, R0.reuse, 1, P2 ;  /* 0x3f80000000177808 */ /* 0x040fe20001000000 */
[----:B------:R-:W-:Y:S01]  /*0db0*/  FMUL R13, R13, R20 ;  /* 0x000000140d0d7220 */ /* 0x000fe20000400000 */
[----:B------:R-:W-:Y:S03]  /*0dc0*/  STG.E.128 desc[UR4][R2.64], R16 ;  /* 0x0000001002007986 */ /* 0x000fe6000c101d04 */
[----:B------:R-:W-:Y:S01]  /*0dd0*/  FMUL R5, R13, R22 ;  /* 0x000000160d057220 */ /* 0x000fe20000400000 */
[----:B-1----:R-:W-:Y:S01]  /*0de0*/  FMUL R21, R21, R4 ;  /* 0x0000000415157220 */ /* 0x002fe20000400000 */
[----:B------:R-:W1:Y:S01]  /*0df0*/  MUFU.RCP R10, R10 ;  /* 0x0000000a000a7308 */ /* 0x000e620000001000 */
[----:B------:R-:W-:-:S05]  /*0e00*/  FSEL R4, R0, 1, P6 ;  /* 0x3f80000000047808 */ /* 0x000fca0003000000 */
[----:B------:R-:W-:Y:S01]  /*0e10*/  FMUL R7, R7, R4 ;  /* 0x0000000407077220 */ /* 0x000fe20000400000 */
[----:B--2---:R-:W-:Y:S01]  /*0e20*/  FMUL R9, R26, R9 ;  /* 0x000000091a097220 */ /* 0x004fe20000400000 */
[----:B------:R-:W2:Y:S01]  /*0e30*/  MUFU.RCP R8, R8 ;  /* 0x0000000800087308 */ /* 0x000ea20000001000 */
[----:B------:R-:W-:Y:S01]  /*0e40*/  FSEL R26, R0, 1, P1 ;  /* 0x3f800000001a7808 */ /* 0x000fe20000800000 */
[----:B------:R-:W-:-:S04]  /*0e50*/  FMUL R14, R14, R7 ;  /* 0x000000070e0e7220 */ /* 0x000fc80000400000 */
[----:B------:R-:W-:Y:S01]  /*0e60*/  FMUL R6, R14, R21 ;  /* 0x000000150e067220 */ /* 0x000fe20000400000 */
[----:B-1----:R-:W-:Y:S01]  /*0e70*/  FMUL R23, R10, R23 ;  /* 0x000000170a177220 */ /* 0x002fe20000400000 */
[----:B------:R-:W1:Y:S03]  /*0e80*/  MUFU.RCP R25, R25 ;  /* 0x0000001900197308 */ /* 0x000e660000001000 */
[----:B------:R-:W-:Y:S01]  /*0e90*/  FMUL R4, R12, R23 ;  /* 0x000000170c047220 */ /* 0x000fe20000400000 */
[----:B--2---:R-:W-:-:S03]  /*0ea0*/  FMUL R8, R8, R29 ;  /* 0x0000001d08087220 */ /* 0x004fc60000400000 */
[----:B------:R-:W-:Y:S01]  /*0eb0*/  FMUL R4, R4, R9 ;  /* 0x0000000904047220 */ /* 0x000fe20000400000 */
[----:B------:R-:W-:Y:S01]  /*0ec0*/  FMUL R8, R15, R8 ;  /* 0x000000080f087220 */ /* 0x000fe20000400000 */
[----:B-1----:R-:W-:-:S04]  /*0ed0*/  FMUL R25, R25, R26 ;  /* 0x0000001a19197220 */ /* 0x002fc80000400000 */
[----:B------:R-:W-:-:S05]  /*0ee0*/  FMUL R7, R8, R25 ;  /* 0x0000001908077220 */ /* 0x000fca0000400000 */
[----:B------:R-:W-:Y:S01]  /*0ef0*/  STG.E.128 desc[UR4][R2.64+0x800], R4 ;  /* 0x0008000402007986 */ /* 0x000fe2000c101d04 */
[----:B------:R-:W-:Y:S05]  /*0f00*/  EXIT ;  /* 0x000000000000794d */ /* 0x000fea0003800000 */
.L_x_0:
[----:B------:R-:W-:-:S00]  /*0f10*/  BRA `(.L_x_0) ;  /* 0xfffffffc00fc7947 */ /* 0x000fc0000383ffff */
[----:B------:R-:W-:-:S00]  /*0f20*/  NOP ;  /* 0x0000000000007918 */ /* 0x000fc00000000000 */
        /* <DEDUP_REMOVED lines=13> */
.L_x_1:


//--------------------- .nv.constant0.triton_poi_fused_mul_sigmoid_39 --------------------------
	.section	.nv.constant0.triton_poi_fused_mul_sigmoid_39,"a",@progbits
	.sectionflags	@""
	.align	4
.nv.constant0.triton_poi_fused_mul_sigmoid_39:
	.zero		548
